//
// Generated by NVIDIA NVVM Compiler
//
// Compiler Build ID: CL-36424714
// Cuda compilation tools, release 13.0, V13.0.88
// Based on NVVM 20.0.0
//

.version 9.0
.target sm_100
.address_size 64

	// .globl	_Z12vecAddKernelPfS_S_f

.visible .entry _Z12vecAddKernelPfS_S_f(
	.param .u64 .ptr .align 1 _Z12vecAddKernelPfS_S_f_param_0,
	.param .u64 .ptr .align 1 _Z12vecAddKernelPfS_S_f_param_1,
	.param .u64 .ptr .align 1 _Z12vecAddKernelPfS_S_f_param_2,
	.param .f32 _Z12vecAddKernelPfS_S_f_param_3
)
{
	.reg .pred 	%p<2>;
	.reg .b32 	%r<5>;
	.reg .b32 	%f<6>;
	.reg .b64 	%rd<11>;

	ld.param.u64 	%rd1, [_Z12vecAddKernelPfS_S_f_param_0];
	ld.param.u64 	%rd2, [_Z12vecAddKernelPfS_S_f_param_1];
	ld.param.u64 	%rd3, [_Z12vecAddKernelPfS_S_f_param_2];
	ld.param.f32 	%f1, [_Z12vecAddKernelPfS_S_f_param_3];
	mov.u32 	%r2, %tid.x;
	mov.u32 	%r3, %ntid.x;
	mov.u32 	%r4, %ctaid.x;
	mad.lo.s32 	%r1, %r3, %r4, %r2;
	cvt.rn.f32.s32 	%f2, %r1;
	setp.leu.f32 	%p1, %f1, %f2;
	@%p1 bra 	$L__BB0_2;
	cvta.to.global.u64 	%rd4, %rd1;
	cvta.to.global.u64 	%rd5, %rd2;
	cvta.to.global.u64 	%rd6, %rd3;
	mul.wide.s32 	%rd7, %r1, 4;
	add.s64 	%rd8, %rd4, %rd7;
	ld.global.f32 	%f3, [%rd8];
	add.s64 	%rd9, %rd5, %rd7;
	ld.global.f32 	%f4, [%rd9];
	add.f32 	%f5, %f3, %f4;
	add.s64 	%rd10, %rd6, %rd7;
	st.global.f32 	[%rd10], %f5;
$L__BB0_2:
	ret;

}


// ===== COMPILED SASS (sm_100) =====

	.target	sm_100

	.elftype	@"ET_EXEC"


//--------------------- .note.nv.tkinfo           --------------------------
	.section	.note.nv.tkinfo,"",@"SHT_NOTE"
	.sectionflags	@"SHF_NOTE_NV_TKINFO"
	.tkinfo
        /*0018*/ 	.word	0x00000002
        /*0030*/ 	.string	""
        /*0030*/ 	.string	"ptxas"
        /*0030*/ 	.string	"Cuda compilation tools, release 13.0, V13.0.88"
        /*0030*/ 	.string	"Build cuda_13.0.r13.0/compiler.36424714_0"
        /*0030*/ 	.string	"-arch sm_100 -m 64 "



//--------------------- .note.nv.cuinfo           --------------------------
	.section	.note.nv.cuinfo,"",@"SHT_NOTE"
	.sectionflags	@"SHF_NOTE_NV_CUINFO"
        /*0018*/ 	.short	0x0002
        /*001a*/ 	.short	0x0064
        /*001c*/ 	.short	0x0082
	.zero		2


//--------------------- .nv.info                  --------------------------
	.section	.nv.info,"",@"SHT_CUDA_INFO"
	.align	4


	//----- nvinfo : EIATTR_REGCOUNT
	.align		4
        /*0000*/ 	.byte	0x04, 0x2f
        /*0002*/ 	.short	(.L_1 - .L_0)
	.align		4
.L_0:
        /*0004*/ 	.word	index@(_Z12vecAddKernelPfS_S_f)
        /*0008*/ 	.word	0x0000000c


	//----- nvinfo : EIATTR_FRAME_SIZE
	.align		4
.L_1:
        /*000c*/ 	.byte	0x04, 0x11
        /*000e*/ 	.short	(.L_3 - .L_2)
	.align		4
.L_2:
        /*0010*/ 	.word	index@(_Z12vecAddKernelPfS_S_f)
        /*0014*/ 	.word	0x00000000


	//----- nvinfo : EIATTR_MIN_STACK_SIZE
	.align		4
.L_3:
        /*0018*/ 	.byte	0x04, 0x12
        /*001a*/ 	.short	(.L_5 - .L_4)
	.align		4
.L_4:
        /*001c*/ 	.word	index@(_Z12vecAddKernelPfS_S_f)
        /*0020*/ 	.word	0x00000000
.L_5:


//--------------------- .nv.compat                --------------------------
	.section	.nv.compat,"",@"SHT_CUDA_COMPAT_INFO"
	.align	4
        /*0000*/ 	.byte	0x02, 0x09, 0x00, 0x00, 0x02, 0x02, 0x01, 0x00, 0x02, 0x05, 0x05, 0x00, 0x03, 0x07, 0x01, 0x01
        /*0010*/ 	.byte	0x02, 0x03, 0x00, 0x00, 0x02, 0x06, 0x01, 0x00, 0x04, 0x0b, 0x08, 0x00, 0x09, 0x00, 0x00, 0x00
        /*0020*/ 	.byte	0x00, 0x00, 0x00, 0x00


//--------------------- .nv.info._Z12vecAddKernelPfS_S_f --------------------------
	.section	.nv.info._Z12vecAddKernelPfS_S_f,"",@"SHT_CUDA_INFO"
	.sectionflags	@""
	.align	4


	//----- nvinfo : EIATTR_CUDA_API_VERSION
	.align		4
        /*0000*/ 	.byte	0x04, 0x37
        /*0002*/ 	.short	(.L_7 - .L_6)
.L_6:
        /*0004*/ 	.word	0x00000082


	//----- nvinfo : EIATTR_KPARAM_INFO
	.align		4
.L_7:
        /*0008*/ 	.byte	0x04, 0x17
        /*000a*/ 	.short	(.L_9 - .L_8)
.L_8:
        /*000c*/ 	.word	0x00000000
        /*0010*/ 	.short	0x0003
        /*0012*/ 	.short	0x0018
        /*0014*/ 	.byte	0x00, 0xf0, 0x11, 0x00


	//----- nvinfo : EIATTR_KPARAM_INFO
	.align		4
.L_9:
        /*0018*/ 	.byte	0x04, 0x17
        /*001a*/ 	.short	(.L_11 - .L_10)
.L_10:
        /*001c*/ 	.word	0x00000000
        /*0020*/ 	.short	0x0002
        /*0022*/ 	.short	0x0010
        /*0024*/ 	.byte	0x00, 0xf5, 0x21, 0x00


	//----- nvinfo : EIATTR_KPARAM_INFO
	.align		4
.L_11:
        /*0028*/ 	.byte	0x04, 0x17
        /*002a*/ 	.short	(.L_13 - .L_12)
.L_12:
        /*002c*/ 	.word	0x00000000
        /*0030*/ 	.short	0x0001
        /*0032*/ 	.short	0x0008
        /*0034*/ 	.byte	0x00, 0xf5, 0x21, 0x00


	//----- nvinfo : EIATTR_KPARAM_INFO
	.align		4
.L_13:
        /*0038*/ 	.byte	0x04, 0x17
        /*003a*/ 	.short	(.L_15 - .L_14)
.L_14:
        /*003c*/ 	.word	0x00000000
        /*0040*/ 	.short	0x0000
        /*0042*/ 	.short	0x0000
        /*0044*/ 	.byte	0x00, 0xf5, 0x21, 0x00


	//----- nvinfo : EIATTR_SPARSE_MMA_MASK
	.align		4
.L_15:
        /*0048*/ 	.byte	0x03, 0x50
        /*004a*/ 	.short	0x0000


	//----- nvinfo : EIATTR_MAXREG_COUNT
	.align		4
        /*004c*/ 	.byte	0x03, 0x1b
        /*004e*/ 	.short	0x00ff


	//----- nvinfo : EIATTR_MERCURY_ISA_VERSION
	.align		4
        /*0050*/ 	.byte	0x03, 0x5f
        /*0052*/ 	.short	0x0101


	//----- nvinfo : EIATTR_VRC_CTA_INIT_COUNT
	.align		4
        /*0054*/ 	.byte	0x02, 0x4a
	.zero		1
	.zero		1


	//----- nvinfo : EIATTR_EXIT_INSTR_OFFSETS
	.align		4
        /*0058*/ 	.byte	0x04, 0x1c
        /*005a*/ 	.short	(.L_17 - .L_16)


	//   ....[0]....
.L_16:
        /*005c*/ 	.word	0x00000080


	//   ....[1]....
        /*0060*/ 	.word	0x00000140


	//----- nvinfo : EIATTR_CBANK_PARAM_SIZE
	.align		4
.L_17:
        /*0064*/ 	.byte	0x03, 0x19
        /*0066*/ 	.short	0x001c


	//----- nvinfo : EIATTR_PARAM_CBANK
	.align		4
        /*0068*/ 	.byte	0x04, 0x0a
        /*006a*/ 	.short	(.L_19 - .L_18)
	.align		4
.L_18:
        /*006c*/ 	.word	index@(.nv.constant0._Z12vecAddKernelPfS_S_f)
        /*0070*/ 	.short	0x0380
        /*0072*/ 	.short	0x001c


	//----- nvinfo : EIATTR_SW_WAR
	.align		4
.L_19:
        /*0074*/ 	.byte	0x04, 0x36
        /*0076*/ 	.short	(.L_21 - .L_20)
.L_20:
        /*0078*/ 	.word	0x00000008
.L_21:


//--------------------- .nv.callgraph             --------------------------
	.section	.nv.callgraph,"",@"SHT_CUDA_CALLGRAPH"
	.align	4
	.sectionentsize	8
	.align		4
        /*0000*/ 	.word	0x00000000
	.align		4
        /*0004*/ 	.word	0xffffffff
	.align		4
        /*0008*/ 	.word	0x00000000
	.align		4
        /*000c*/ 	.word	0xfffffffe
	.align		4
        /*0010*/ 	.word	0x00000000
	.align		4
        /*0014*/ 	.word	0xfffffffd
	.align		4
        /*0018*/ 	.word	0x00000000
	.align		4
        /*001c*/ 	.word	0xfffffffc


//--------------------- .text._Z12vecAddKernelPfS_S_f --------------------------
	.section	.text._Z12vecAddKernelPfS_S_f,"ax",@progbits
	.align	128
        .global         _Z12vecAddKernelPfS_S_f
        .type           _Z12vecAddKernelPfS_S_f,@function
        .size           _Z12vecAddKernelPfS_S_f,(.L_x_1 - _Z12vecAddKernelPfS_S_f)
        .other          _Z12vecAddKernelPfS_S_f,@"STO_CUDA_ENTRY STV_DEFAULT"
_Z12vecAddKernelPfS_S_f:
.text._Z12vecAddKernelPfS_S_f:
[----:B------:R-:W-:Y:S01]  /*0000*/  LDC R1, c[0x0][0x37c] ;  /* 0x0000df00ff017b82 */ /* 0x000fe20000000800 */
[----:B------:R-:W0:Y:S01]  /*0010*/  S2R R9, SR_TID.X ;  /* 0x0000000000097919 */ /* 0x000e220000002100 */
[----:B------:R-:W0:Y:S01]  /*0020*/  LDCU UR4, c[0x0][0x360] ;  /* 0x00006c00ff0477ac */ /* 0x000e220008000800 */
[----:B------:R-:W0:Y:S01]  /*0030*/  S2R R0, SR_CTAID.X ;  /* 0x0000000000007919 */ /* 0x000e220000002500 */
[----:B------:R-:W1:Y:S01]  /*0040*/  LDCU UR5, c[0x0][0x398] ;  /* 0x00007300ff0577ac */ /* 0x000e620008000800 */
[----:B0-----:R-:W-:-:S05]  /*0050*/  IMAD R9, R0, UR4, R9 ;  /* 0x0000000400097c24 */ /* 0x001fca000f8e0209 */
[----:B------:R-:W-:-:S04]  /*0060*/  I2FP.F32.S32 R0, R9 ;  /* 0x0000000900007245 */ /* 0x000fc80000201400 */
[----:B-1----:R-:W-:-:S13]  /*0070*/  FSETP.GEU.AND P0, PT, R0, UR5, PT ;  /* 0x0000000500007c0b */ /* 0x002fda000bf0e000 */
[----:B------:R-:W-:Y:S05]  /*0080*/  @P0 EXIT ;  /* 0x000000000000094d */ /* 0x000fea0003800000 */
[----:B------:R-:W0:Y:S01]  /*0090*/  LDC.64 R2, c[0x0][0x380] ;  /* 0x0000e000ff027b82 */ /* 0x000e220000000a00 */
[----:B------:R-:W1:Y:S07]  /*00a0*/  LDCU.64 UR4, c[0x0][0x358] ;  /* 0x00006b00ff0477ac */ /* 0x000e6e0008000a00 */
[----:B------:R-:W2:Y:S08]  /*00b0*/  LDC.64 R4, c[0x0][0x388] ;  /* 0x0000e200ff047b82 */ /* 0x000eb00000000a00 */
[----:B------:R-:W3:Y:S01]  /*00c0*/  LDC.64 R6, c[0x0][0x390] ;  /* 0x0000e400ff067b82 */ /* 0x000ee20000000a00 */
[----:B0-----:R-:W-:-:S06]  /*00d0*/  IMAD.WIDE R2, R9, 0x4, R2 ;  /* 0x0000000409027825 */ /* 0x001fcc00078e0202 */
[----:B-1----:R-:W4:Y:S01]  /*00e0*/  LDG.E R2, desc[UR4][R2.64] ;  /* 0x0000000402027981 */ /* 0x002f22000c1e1900 */
[----:B--2---:R-:W-:-:S06]  /*00f0*/  IMAD.WIDE R4, R9, 0x4, R4 ;  /* 0x0000000409047825 */ /* 0x004fcc00078e0204 */
[----:B------:R-:W4:Y:S01]  /*0100*/  LDG.E R5, desc[UR4][R4.64] ;  /* 0x0000000404057981 */ /* 0x000f22000c1e1900 */
[----:B---3--:R-:W-:-:S04]  /*0110*/  IMAD.WIDE R6, R9, 0x4, R6 ;  /* 0x0000000409067825 */ /* 0x008fc800078e0206 */
[----:B----4-:R-:W-:-:S05]  /*0120*/  FADD R9, R2, R5 ;  /* 0x0000000502097221 */ /* 0x010fca0000000000 */
[----:B------:R-:W-:Y:S01]  /*0130*/  STG.E desc[UR4][R6.64], R9 ;  /* 0x0000000906007986 */ /* 0x000fe2000c101904 */
[----:B------:R-:W-:Y:S05]  /*0140*/  EXIT ;  /* 0x000000000000794d */ /* 0x000fea0003800000 */
.L_x_0:
[----:B------:R-:W-:-:S00]  /*0150*/  BRA `(.L_x_0) ;  /* 0xfffffffc00fc7947 */ /* 0x000fc0000383ffff */
[----:B------:R-:W-:-:S00]  /*0160*/  NOP ;  /* 0x0000000000007918 */ /* 0x000fc00000000000 */
        /* <DEDUP_REMOVED lines=9> */
.L_x_1:


//--------------------- .nv.shared.reserved.0     --------------------------
	.section	.nv.shared.reserved.0,"aw",@nobits
	.weak		__nv_reservedSMEM_offset_0_alias
	.size		__nv_reservedSMEM_offset_0_alias, 0, 64
	.other		__nv_reservedSMEM_offset_0_alias,@"STO_CUDA_RESERVED_SHARED STV_DEFAULT"
__nv_reservedSMEM_offset_0_alias:
	.zero		0
	.zero		64


//--------------------- .nv.constant0._Z12vecAddKernelPfS_S_f --------------------------
	.section	.nv.constant0._Z12vecAddKernelPfS_S_f,"a",@progbits
	.sectionflags	@""
	.align	4
.nv.constant0._Z12vecAddKernelPfS_S_f:
	.zero		924


//--------------------- SYMBOLS --------------------------

	.type		.nv.reservedSmem.offset0,@object
	.size		.nv.reservedSmem.offset0,0x4
